	.headerflags	@"EF_CUDA_TEXMODE_UNIFIED EF_CUDA_64BIT_ADDRESS EF_CUDA_SM86 EF_CUDA_VIRTUAL_SM(EF_CUDA_SM86)"
	.elftype	@"ET_EXEC"


//--------------------- .nv.info                  --------------------------
	.section	.nv.info,"",@"SHT_CUDA_INFO"
	.align	4


	//----- nvinfo : EIATTR_REGCOUNT
	.align		4
        /*0000*/ 	.byte	0x04, 0x2f
        /*0002*/ 	.short	(.L_3 - .L_2)
	.align		4
.L_2:
        /*0004*/ 	.word	index@(l2norm_fwd_kernel)
        /*0008*/ 	.word	0x00000013


	//----- nvinfo : EIATTR_MAX_STACK_SIZE
	.align		4
.L_3:
        /*000c*/ 	.byte	0x04, 0x23
        /*000e*/ 	.short	(.L_5 - .L_4)
	.align		4
.L_4:
        /*0010*/ 	.word	index@(l2norm_fwd_kernel)
        /*0014*/ 	.word	0x00000000


	//----- nvinfo : EIATTR_MIN_STACK_SIZE
	.align		4
.L_5:
        /*0018*/ 	.byte	0x04, 0x12
        /*001a*/ 	.short	(.L_7 - .L_6)
	.align		4
.L_6:
        /*001c*/ 	.word	index@(l2norm_fwd_kernel)
        /*0020*/ 	.word	0x00000000


	//----- nvinfo : EIATTR_FRAME_SIZE
	.align		4
.L_7:
        /*0024*/ 	.byte	0x04, 0x11
        /*0026*/ 	.short	(.L_9 - .L_8)
	.align		4
.L_8:
        /*0028*/ 	.word	index@(l2norm_fwd_kernel)
        /*002c*/ 	.word	0x00000000
.L_9:


//--------------------- .nv.info.l2norm_fwd_kernel --------------------------
	.section	.nv.info.l2norm_fwd_kernel,"",@"SHT_CUDA_INFO"
	.align	4


	//----- nvinfo : EIATTR_CUDA_API_VERSION
	.align		4
        /*0000*/ 	.byte	0x04, 0x37
        /*0002*/ 	.short	(.L_11 - .L_10)
.L_10:
        /*0004*/ 	.word	0x0000007b


	//----- nvinfo : EIATTR_SW2861232_WAR
	.align		4
.L_11:
        /*0008*/ 	.byte	0x01, 0x35
	.zero		2


	//----- nvinfo : EIATTR_PARAM_CBANK
	.align		4
        /*000c*/ 	.byte	0x04, 0x0a
        /*000e*/ 	.short	(.L_13 - .L_12)
	.align		4
.L_12:
        /*0010*/ 	.word	index@(.nv.constant0.l2norm_fwd_kernel)
        /*0014*/ 	.short	0x0160
        /*0016*/ 	.short	0x001c


	//----- nvinfo : EIATTR_CBANK_PARAM_SIZE
	.align		4
.L_13:
        /*0018*/ 	.byte	0x03, 0x19
        /*001a*/ 	.short	0x001c


	//----- nvinfo : EIATTR_KPARAM_INFO
	.align		4
        /*001c*/ 	.byte	0x04, 0x17
        /*001e*/ 	.short	(.L_15 - .L_14)
.L_14:
        /*0020*/ 	.word	0x00000000
        /*0024*/ 	.short	0x0003
        /*0026*/ 	.short	0x0018
        /*0028*/ 	.byte	0x00, 0xf0, 0x11, 0x00


	//----- nvinfo : EIATTR_KPARAM_INFO
	.align		4
.L_15:
        /*002c*/ 	.byte	0x04, 0x17
        /*002e*/ 	.short	(.L_17 - .L_16)
.L_16:
        /*0030*/ 	.word	0x00000000
        /*0034*/ 	.short	0x0002
        /*0036*/ 	.short	0x0010
        /*0038*/ 	.byte	0x00, 0xf0, 0x21, 0x00


	//----- nvinfo : EIATTR_KPARAM_INFO
	.align		4
.L_17:
        /*003c*/ 	.byte	0x04, 0x17
        /*003e*/ 	.short	(.L_19 - .L_18)
.L_18:
        /*0040*/ 	.word	0x00000000
        /*0044*/ 	.short	0x0001
        /*0046*/ 	.short	0x0008
        /*0048*/ 	.byte	0x00, 0xf0, 0x21, 0x00


	//----- nvinfo : EIATTR_KPARAM_INFO
	.align		4
.L_19:
        /*004c*/ 	.byte	0x04, 0x17
        /*004e*/ 	.short	(.L_21 - .L_20)
.L_20:
        /*0050*/ 	.word	0x00000000
        /*0054*/ 	.short	0x0000
        /*0056*/ 	.short	0x0000
        /*0058*/ 	.byte	0x00, 0xf0, 0x21, 0x00


	//----- nvinfo : EIATTR_MAXREG_COUNT
	.align		4
.L_21:
        /*005c*/ 	.byte	0x03, 0x1b
        /*005e*/ 	.short	0x0080


	//----- nvinfo : EIATTR_COOP_GROUP_MASK_REGIDS
	.align		4
        /*0060*/ 	.byte	0x04, 0x29
        /*0062*/ 	.short	(.L_23 - .L_22)


	//   ....[0]....
.L_22:
        /*0064*/ 	.word	0xffffffff


	//   ....[1]....
        /*0068*/ 	.word	0xffffffff


	//   ....[2]....
        /*006c*/ 	.word	0xffffffff


	//   ....[3]....
        /*0070*/ 	.word	0xffffffff


	//   ....[4]....
        /*0074*/ 	.word	0xffffffff


	//----- nvinfo : EIATTR_COOP_GROUP_INSTR_OFFSETS
	.align		4
.L_23:
        /*0078*/ 	.byte	0x04, 0x28
        /*007a*/ 	.short	(.L_25 - .L_24)


	//   ....[0]....
.L_24:
        /*007c*/ 	.word	0x000001f0


	//   ....[1]....
        /*0080*/ 	.word	0x00000210


	//   ....[2]....
        /*0084*/ 	.word	0x00000230


	//   ....[3]....
        /*0088*/ 	.word	0x00000250


	//   ....[4]....
        /*008c*/ 	.word	0x00000280


	//----- nvinfo : EIATTR_EXIT_INSTR_OFFSETS
	.align		4
.L_25:
        /*0090*/ 	.byte	0x04, 0x1c
        /*0092*/ 	.short	(.L_27 - .L_26)


	//   ....[0]....
.L_26:
        /*0094*/ 	.word	0x00000420


	//   ....[1]....
        /*0098*/ 	.word	0x00000480


	//----- nvinfo : EIATTR_MAX_THREADS
	.align		4
.L_27:
        /*009c*/ 	.byte	0x04, 0x05
        /*009e*/ 	.short	(.L_29 - .L_28)
.L_28:
        /*00a0*/ 	.word	0x00000200
        /*00a4*/ 	.word	0x00000001
        /*00a8*/ 	.word	0x00000001
.L_29:


//--------------------- .nv.rel.action            --------------------------
	.section	.nv.rel.action,"",@"SHT_CUDA_RELOCINFO"
	.align	8
	.sectionentsize	8
        /*0000*/ 	.byte	0x73, 0x00, 0x00, 0x00, 0x00, 0x00, 0x00, 0x00, 0x00, 0x00, 0x00, 0x11, 0x25, 0x00, 0x05, 0x36


//--------------------- .nv.constant0.l2norm_fwd_kernel --------------------------
	.section	.nv.constant0.l2norm_fwd_kernel,"a",@progbits
	.align	4
.nv.constant0.l2norm_fwd_kernel:
	.zero		380


//--------------------- .text.l2norm_fwd_kernel   --------------------------
	.section	.text.l2norm_fwd_kernel,"ax",@progbits
	.sectionflags	@"SHF_BARRIERS=1"
	.sectioninfo	@"SHI_REGISTERS=19"
	.align	128
        .global         l2norm_fwd_kernel
        .type           l2norm_fwd_kernel,@function
        .size           l2norm_fwd_kernel,(.L_x_1 - l2norm_fwd_kernel)
        .other          l2norm_fwd_kernel,@"STO_CUDA_ENTRY STV_DEFAULT"
l2norm_fwd_kernel:
.text.l2norm_fwd_kernel:
[----:B------:R-:W-:-:S02]  /*0000*/  IMAD.MOV.U32 R1, RZ, RZ, c[0x0][0x28] ;  /* 0x00000a00ff017624 */ /* 0x000fc400078e00ff */
[----:B------:R-:W0:Y:S01]  /*0010*/  S2R R2, SR_TID.X ;  /* 0x0000000000027919 */ /* 0x000e220000002100 */
[----:B------:R-:W-:Y:S01]  /*0020*/  CS2R R10, SRZ ;  /* 0x00000000000a7805 */ /* 0x000fe2000001ff00 */
[----:B------:R-:W-:Y:S02]  /*0030*/  ULDC.64 UR4, c[0x0][0x118] ;  /* 0x0000460000047ab9 */ /* 0x000fe40000000a00 */
[----:B------:R-:W1:Y:S01]  /*0040*/  S2R R4, SR_CTAID.X ;  /* 0x0000000000047919 */ /* 0x000e620000002500 */
[----:B0-----:R-:W-:Y:S01]  /*0050*/  SHF.R.U32.HI R3, RZ, 0x5, R2 ;  /* 0x00000005ff037819 */ /* 0x001fe20000011602 */
[----:B------:R-:W-:Y:S02]  /*0060*/  IMAD.SHL.U32 R0, R2, 0x4, RZ ;  /* 0x0000000402007824 */ /* 0x000fe400078e00ff */
[----:B-1----:R-:W-:Y:S01]  /*0070*/  IMAD.SHL.U32 R4, R4, 0x10, RZ ;  /* 0x0000001004047824 */ /* 0x002fe200078e00ff */
[----:B------:R-:W-:Y:S02]  /*0080*/  SGXT.U32 R3, R3, 0x4 ;  /* 0x000000040303781a */ /* 0x000fe40000000000 */
[----:B------:R-:W-:-:S02]  /*0090*/  LOP3.LUT R6, R0, 0x7c, RZ, 0xc0, !PT ;  /* 0x0000007c00067812 */ /* 0x000fc400078ec0ff */
[----:B------:R-:W-:Y:S02]  /*00a0*/  LOP3.LUT R9, R4, R3, RZ, 0xfc, !PT ;  /* 0x0000000304097212 */ /* 0x000fe400078efcff */
[----:B------:R-:W-:Y:S01]  /*00b0*/  SHF.R.S32.HI R0, RZ, 0x1f, R4 ;  /* 0x0000001fff007819 */ /* 0x000fe20000011404 */
[----:B------:R-:W-:Y:S01]  /*00c0*/  IMAD.WIDE.U32 R6, R6, 0x2, RZ ;  /* 0x0000000206067825 */ /* 0x000fe200078e00ff */
[----:B------:R-:W-:-:S03]  /*00d0*/  ISETP.GE.U32.AND P0, PT, R9, 0x1230, PT ;  /* 0x000012300900780c */ /* 0x000fc60003f06070 */
[C---:B------:R-:W-:Y:S01]  /*00e0*/  IMAD.SHL.U32 R5, R9.reuse, 0x100, RZ ;  /* 0x0000010009057824 */ /* 0x040fe200078e00ff */
[----:B------:R-:W-:Y:S02]  /*00f0*/  SHF.L.U64.HI R9, R9, 0x8, R0 ;  /* 0x0000000809097819 */ /* 0x000fe40000010200 */
[----:B------:R-:W-:Y:S02]  /*0100*/  ISETP.GE.U32.AND.EX P0, PT, R0, RZ, PT, P0 ;  /* 0x000000ff0000720c */ /* 0x000fe40003f06100 */
[----:B------:R-:W-:Y:S02]  /*0110*/  LOP3.LUT R6, R5, R6, RZ, 0xfc, !PT ;  /* 0x0000000605067212 */ /* 0x000fe400078efcff */
[----:B------:R-:W-:Y:S02]  /*0120*/  LOP3.LUT R5, R9, R7, RZ, 0xfc, !PT ;  /* 0x0000000709057212 */ /* 0x000fe400078efcff */
[----:B------:R-:W-:-:S04]  /*0130*/  IADD3 R8, P1, R6, c[0x0][0x160], RZ ;  /* 0x0000580006087a10 */ /* 0x000fc80007f3e0ff */
[----:B------:R-:W-:-:S05]  /*0140*/  IADD3.X R9, R5, c[0x0][0x164], RZ, P1, !PT ;  /* 0x0000590005097a10 */ /* 0x000fca0000ffe4ff */
[----:B------:R-:W2:Y:S01]  /*0150*/  @!P0 LDG.E.64 R10, [R8.64] ;  /* 0x00000004080a8981 */ /* 0x000ea2000c1e1b00 */
[----:B------:R-:W-:Y:S01]  /*0160*/  IADD3 R6, P3, R6, c[0x0][0x168], RZ ;  /* 0x00005a0006067a10 */ /* 0x000fe20007f7e0ff */
[--C-:B--2---:R-:W-:Y:S02]  /*0170*/  HADD2.F32 R7, -RZ, R10.reuse.H1_H1 ;  /* 0x3000000aff077230 */ /* 0x104fe40000004100 */
[----:B------:R-:W-:Y:S02]  /*0180*/  HADD2.F32 R10, -RZ, R10.H0_H0 ;  /* 0x2000000aff0a7230 */ /* 0x000fe40000004100 */
[--C-:B------:R-:W-:Y:S01]  /*0190*/  HADD2.F32 R12, -RZ, R11.reuse.H0_H0 ;  /* 0x2000000bff0c7230 */ /* 0x100fe20000004100 */
[----:B------:R-:W-:Y:S01]  /*01a0*/  FMUL R13, R7, R7 ;  /* 0x00000007070d7220 */ /* 0x000fe20000400000 */
[----:B------:R-:W-:-:S03]  /*01b0*/  HADD2.F32 R11, -RZ, R11.H1_H1 ;  /* 0x3000000bff0b7230 */ /* 0x000fc60000004100 */
[----:B------:R-:W-:-:S04]  /*01c0*/  FFMA R13, R10, R10, R13 ;  /* 0x0000000a0a0d7223 */ /* 0x000fc8000000000d */
[----:B------:R-:W-:-:S04]  /*01d0*/  FFMA R14, R12, R12, R13 ;  /* 0x0000000c0c0e7223 */ /* 0x000fc8000000000d */
[----:B------:R-:W-:-:S05]  /*01e0*/  FFMA R14, R11, R11, R14 ;  /* 0x0000000b0b0e7223 */ /* 0x000fca000000000e */
[----:B------:R-:W0:Y:S02]  /*01f0*/  SHFL.BFLY PT, R13, R14, 0x10, 0x1f ;  /* 0x0e001f000e0d7f89 */ /* 0x000e2400000e0000 */
[----:B0-----:R-:W-:-:S05]  /*0200*/  FADD R13, R14, R13 ;  /* 0x0000000d0e0d7221 */ /* 0x001fca0000000000 */
[----:B------:R-:W0:Y:S02]  /*0210*/  SHFL.BFLY PT, R8, R13, 0x8, 0x1f ;  /* 0x0d001f000d087f89 */ /* 0x000e2400000e0000 */
[----:B0-----:R-:W-:-:S05]  /*0220*/  FADD R8, R13, R8 ;  /* 0x000000080d087221 */ /* 0x001fca0000000000 */
[----:B------:R-:W0:Y:S02]  /*0230*/  SHFL.BFLY PT, R9, R8, 0x4, 0x1f ;  /* 0x0c801f0008097f89 */ /* 0x000e2400000e0000 */
[----:B0-----:R-:W-:-:S05]  /*0240*/  FADD R9, R8, R9 ;  /* 0x0000000908097221 */ /* 0x001fca0000000000 */
[----:B------:R-:W0:Y:S02]  /*0250*/  SHFL.BFLY PT, R16, R9, 0x2, 0x1f ;  /* 0x0c401f0009107f89 */ /* 0x000e2400000e0000 */
[----:B0-----:R-:W-:Y:S01]  /*0260*/  FADD R16, R9, R16 ;  /* 0x0000001009107221 */ /* 0x001fe20000000000 */
[----:B------:R-:W-:-:S04]  /*0270*/  IMAD.MOV.U32 R9, RZ, RZ, 0x3e800000 ;  /* 0x3e800000ff097424 */ /* 0x000fc800078e00ff */
[----:B------:R-:W0:Y:S02]  /*0280*/  SHFL.BFLY PT, R15, R16, 0x1, 0x1f ;  /* 0x0c201f00100f7f89 */ /* 0x000e2400000e0000 */
[----:B0-----:R-:W-:-:S04]  /*0290*/  FADD R15, R16, R15 ;  /* 0x0000000f100f7221 */ /* 0x001fc80000000000 */
[----:B------:R-:W-:-:S04]  /*02a0*/  FADD R15, R15, c[0x0][0x178] ;  /* 0x00005e000f0f7621 */ /* 0x000fc80000000000 */
[----:B------:R-:W0:Y:S02]  /*02b0*/  MUFU.SQRT R14, R15 ;  /* 0x0000000f000e7308 */ /* 0x000e240000002000 */
[C---:B0-----:R-:W-:Y:S02]  /*02c0*/  FSETP.GT.AND P1, PT, R14.reuse, 8.50705917302346158658e+37, PT ;  /* 0x7e8000000e00780b */ /* 0x041fe40003f24000 */
[----:B------:R-:W-:Y:S02]  /*02d0*/  FSETP.GEU.AND P2, PT, R14, 1.175494350822287508e-38, PT ;  /* 0x008000000e00780b */ /* 0x000fe40003f4e000 */
[----:B------:R-:W-:-:S09]  /*02e0*/  FSEL R9, R9, 1, P1 ;  /* 0x3f80000009097808 */ /* 0x000fd20000800000 */
[----:B------:R-:W-:Y:S01]  /*02f0*/  @P1 FMUL R14, R14, 0.25 ;  /* 0x3e8000000e0e1820 */ /* 0x000fe20000400000 */
[----:B------:R-:W-:Y:S01]  /*0300*/  LOP3.LUT P1, RZ, R2, 0x1f0, RZ, 0xc0, !PT ;  /* 0x000001f002ff7812 */ /* 0x000fe2000782c0ff */
[----:B------:R-:W-:Y:S02]  /*0310*/  @!P2 FMUL R9, R9, 16777216 ;  /* 0x4b8000000909a820 */ /* 0x000fe40000400000 */
[----:B------:R-:W-:-:S06]  /*0320*/  @!P2 FMUL R14, R14, 16777216 ;  /* 0x4b8000000e0ea820 */ /* 0x000fcc0000400000 */
[----:B------:R-:W0:Y:S02]  /*0330*/  MUFU.RCP R14, R14 ;  /* 0x0000000e000e7308 */ /* 0x000e240000001000 */
[----:B0-----:R-:W-:Y:S01]  /*0340*/  FMUL R8, R14, R9 ;  /* 0x000000090e087220 */ /* 0x001fe20000400000 */
[----:B------:R-:W-:-:S03]  /*0350*/  LOP3.LUT R9, R4, 0xf, R2, 0xf8, !PT ;  /* 0x0000000f04097812 */ /* 0x000fc600078ef802 */
[-C--:B------:R-:W-:Y:S01]  /*0360*/  FMUL R10, R10, R8.reuse ;  /* 0x000000080a0a7220 */ /* 0x080fe20000400000 */
[----:B------:R-:W-:Y:S01]  /*0370*/  ISETP.LT.U32.AND P2, PT, R9, 0x1230, PT ;  /* 0x000012300900780c */ /* 0x000fe20003f41070 */
[-C--:B------:R-:W-:Y:S01]  /*0380*/  FMUL R7, R7, R8.reuse ;  /* 0x0000000807077220 */ /* 0x080fe20000400000 */
[-C--:B------:R-:W-:Y:S01]  /*0390*/  FMUL R12, R12, R8.reuse ;  /* 0x000000080c0c7220 */ /* 0x080fe20000400000 */
[----:B------:R-:W-:Y:S01]  /*03a0*/  FMUL R11, R11, R8 ;  /* 0x000000080b0b7220 */ /* 0x000fe20000400000 */
[----:B------:R-:W-:Y:S01]  /*03b0*/  ISETP.LT.U32.AND.EX P1, PT, R0, RZ, !P1, P2 ;  /* 0x000000ff0000720c */ /* 0x000fe20004f21120 */
[----:B------:R-:W-:Y:S01]  /*03c0*/  STS [R3.X4], R8 ;  /* 0x0000000803007388 */ /* 0x000fe20000004800 */
[----:B------:R-:W-:Y:S02]  /*03d0*/  F2FP.PACK_AB R10, R7, R10 ;  /* 0x0000000a070a723e */ /* 0x000fe400000000ff */
[----:B------:R-:W-:Y:S02]  /*03e0*/  IADD3.X R7, R5, c[0x0][0x16c], RZ, P3, !PT ;  /* 0x00005b0005077a10 */ /* 0x000fe40001ffe4ff */
[----:B------:R-:W-:-:S05]  /*03f0*/  F2FP.PACK_AB R11, R11, R12 ;  /* 0x0000000c0b0b723e */ /* 0x000fca00000000ff */
[----:B------:R-:W-:Y:S04]  /*0400*/  @!P0 STG.E.64 [R6.64], R10 ;  /* 0x0000000a06008986 */ /* 0x000fe8000c101b04 */
[----:B------:R-:W-:Y:S06]  /*0410*/  BAR.SYNC 0x0 ;  /* 0x0000000000007b1d */ /* 0x000fec0000000000 */
[----:B------:R-:W-:Y:S05]  /*0420*/  @!P1 EXIT ;  /* 0x000000000000994d */ /* 0x000fea0003800000 */
[----:B------:R-:W-:Y:S02]  /*0430*/  LOP3.LUT R4, R2, 0xf, RZ, 0xc0, !PT ;  /* 0x0000000f02047812 */ /* 0x000fe400078ec0ff */
[----:B------:R-:W-:-:S03]  /*0440*/  LEA R2, P0, R9, c[0x0][0x170], 0x2 ;  /* 0x00005c0009027a11 */ /* 0x000fc600078010ff */
[----:B------:R-:W0:Y:S01]  /*0450*/  LDS R5, [R4.X4] ;  /* 0x0000000004057984 */ /* 0x000e220000004800 */
[----:B------:R-:W-:-:S05]  /*0460*/  LEA.HI.X R3, R9, c[0x0][0x174], R0, 0x2, P0 ;  /* 0x00005d0009037a11 */ /* 0x000fca00000f1400 */
[----:B0-----:R-:W-:Y:S01]  /*0470*/  STG.E [R2.64], R5 ;  /* 0x0000000502007986 */ /* 0x001fe2000c101904 */
[----:B------:R-:W-:Y:S05]  /*0480*/  EXIT ;  /* 0x000000000000794d */ /* 0x000fea0003800000 */
.L_x_0:
[----:B------:R-:W-:-:S00]  /*0490*/  BRA `(.L_x_0) ;  /* 0xfffffff000007947 */ /* 0x000fc0000383ffff */
[----:B------:R-:W-:-:S00]  /*04a0*/  NOP ;  /* 0x0000000000007918 */ /* 0x000fc00000000000 */
        /* <DEDUP_REMOVED lines=13> */
.L_x_1:


//--------------------- .nv.global.init           --------------------------
	.section	.nv.global.init,"aw",@progbits
.nv.global.init:
	.type		_$_str,@object
	.size		_$_str,(_$_str_$_2 - _$_str)
_$_str:
        /*0000*/ 	.byte	0x5f, 0x5f, 0x43, 0x55, 0x44, 0x41, 0x5f, 0x46, 0x54, 0x5a, 0x00
	.type		_$_str_$_2,@object
	.size		_$_str_$_2,(.L_1 - _$_str_$_2)
_$_str_$_2:
        /*000b*/ 	.byte	0x5f, 0x5f, 0x43, 0x55, 0x44, 0x41, 0x5f, 0x50, 0x52, 0x45, 0x43, 0x5f, 0x53, 0x51, 0x52, 0x54
        /*001b*/ 	.byte	0x00
.L_1:


//--------------------- .nv.shared.l2norm_fwd_kernel --------------------------
	.section	.nv.shared.l2norm_fwd_kernel,"aw",@nobits
	.align	16
